//
// Generated by NVIDIA NVVM Compiler
//
// Compiler Build ID: CL-36424714
// Cuda compilation tools, release 13.0, V13.0.88
// Based on NVVM 20.0.0
//

.version 9.0
.target sm_100
.address_size 64

	// .globl	_Z12relu_forwardPfS_fi

.visible .entry _Z12relu_forwardPfS_fi(
	.param .u64 .ptr .align 1 _Z12relu_forwardPfS_fi_param_0,
	.param .u64 .ptr .align 1 _Z12relu_forwardPfS_fi_param_1,
	.param .f32 _Z12relu_forwardPfS_fi_param_2,
	.param .u32 _Z12relu_forwardPfS_fi_param_3
)
{
	.reg .pred 	%p<2>;
	.reg .b32 	%r<6>;
	.reg .b32 	%f<6>;
	.reg .b64 	%rd<8>;

	ld.param.u64 	%rd1, [_Z12relu_forwardPfS_fi_param_0];
	ld.param.u64 	%rd2, [_Z12relu_forwardPfS_fi_param_1];
	ld.param.f32 	%f1, [_Z12relu_forwardPfS_fi_param_2];
	ld.param.u32 	%r2, [_Z12relu_forwardPfS_fi_param_3];
	mov.u32 	%r3, %ntid.x;
	mov.u32 	%r4, %ctaid.x;
	mov.u32 	%r5, %tid.x;
	mad.lo.s32 	%r1, %r3, %r4, %r5;
	setp.ge.s32 	%p1, %r1, %r2;
	@%p1 bra 	$L__BB0_2;
	cvta.to.global.u64 	%rd3, %rd1;
	cvta.to.global.u64 	%rd4, %rd2;
	mul.wide.s32 	%rd5, %r1, 4;
	add.s64 	%rd6, %rd3, %rd5;
	ld.global.f32 	%f2, [%rd6];
	mul.f32 	%f3, %f1, %f2;
	add.s64 	%rd7, %rd4, %rd5;
	ld.global.f32 	%f4, [%rd7];
	max.f32 	%f5, %f3, %f4;
	st.global.f32 	[%rd7], %f5;
$L__BB0_2:
	ret;

}


// ===== COMPILED SASS (sm_100) =====

	.target	sm_100

	.elftype	@"ET_EXEC"


//--------------------- .note.nv.tkinfo           --------------------------
	.section	.note.nv.tkinfo,"",@"SHT_NOTE"
	.sectionflags	@"SHF_NOTE_NV_TKINFO"
	.tkinfo
        /*0018*/ 	.word	0x00000002
        /*0030*/ 	.string	""
        /*0030*/ 	.string	"ptxas"
        /*0030*/ 	.string	"Cuda compilation tools, release 13.0, V13.0.88"
        /*0030*/ 	.string	"Build cuda_13.0.r13.0/compiler.36424714_0"
        /*0030*/ 	.string	"-arch sm_100 -m 64 "



//--------------------- .note.nv.cuinfo           --------------------------
	.section	.note.nv.cuinfo,"",@"SHT_NOTE"
	.sectionflags	@"SHF_NOTE_NV_CUINFO"
        /*0018*/ 	.short	0x0002
        /*001a*/ 	.short	0x0064
        /*001c*/ 	.short	0x0082
	.zero		2


//--------------------- .nv.info                  --------------------------
	.section	.nv.info,"",@"SHT_CUDA_INFO"
	.align	4


	//----- nvinfo : EIATTR_REGCOUNT
	.align		4
        /*0000*/ 	.byte	0x04, 0x2f
        /*0002*/ 	.short	(.L_1 - .L_0)
	.align		4
.L_0:
        /*0004*/ 	.word	index@(_Z12relu_forwardPfS_fi)
        /*0008*/ 	.word	0x0000000a


	//----- nvinfo : EIATTR_FRAME_SIZE
	.align		4
.L_1:
        /*000c*/ 	.byte	0x04, 0x11
        /*000e*/ 	.short	(.L_3 - .L_2)
	.align		4
.L_2:
        /*0010*/ 	.word	index@(_Z12relu_forwardPfS_fi)
        /*0014*/ 	.word	0x00000000


	//----- nvinfo : EIATTR_MIN_STACK_SIZE
	.align		4
.L_3:
        /*0018*/ 	.byte	0x04, 0x12
        /*001a*/ 	.short	(.L_5 - .L_4)
	.align		4
.L_4:
        /*001c*/ 	.word	index@(_Z12relu_forwardPfS_fi)
        /*0020*/ 	.word	0x00000000
.L_5:


//--------------------- .nv.compat                --------------------------
	.section	.nv.compat,"",@"SHT_CUDA_COMPAT_INFO"
	.align	4
        /*0000*/ 	.byte	0x02, 0x09, 0x00, 0x00, 0x02, 0x02, 0x01, 0x00, 0x02, 0x05, 0x05, 0x00, 0x03, 0x07, 0x01, 0x01
        /*0010*/ 	.byte	0x02, 0x03, 0x00, 0x00, 0x02, 0x06, 0x01, 0x00, 0x04, 0x0b, 0x08, 0x00, 0x09, 0x00, 0x00, 0x00
        /*0020*/ 	.byte	0x00, 0x00, 0x00, 0x00


//--------------------- .nv.info._Z12relu_forwardPfS_fi --------------------------
	.section	.nv.info._Z12relu_forwardPfS_fi,"",@"SHT_CUDA_INFO"
	.sectionflags	@""
	.align	4


	//----- nvinfo : EIATTR_CUDA_API_VERSION
	.align		4
        /*0000*/ 	.byte	0x04, 0x37
        /*0002*/ 	.short	(.L_7 - .L_6)
.L_6:
        /*0004*/ 	.word	0x00000082


	//----- nvinfo : EIATTR_KPARAM_INFO
	.align		4
.L_7:
        /*0008*/ 	.byte	0x04, 0x17
        /*000a*/ 	.short	(.L_9 - .L_8)
.L_8:
        /*000c*/ 	.word	0x00000000
        /*0010*/ 	.short	0x0003
        /*0012*/ 	.short	0x0014
        /*0014*/ 	.byte	0x00, 0xf0, 0x11, 0x00


	//----- nvinfo : EIATTR_KPARAM_INFO
	.align		4
.L_9:
        /*0018*/ 	.byte	0x04, 0x17
        /*001a*/ 	.short	(.L_11 - .L_10)
.L_10:
        /*001c*/ 	.word	0x00000000
        /*0020*/ 	.short	0x0002
        /*0022*/ 	.short	0x0010
        /*0024*/ 	.byte	0x00, 0xf0, 0x11, 0x00


	//----- nvinfo : EIATTR_KPARAM_INFO
	.align		4
.L_11:
        /*0028*/ 	.byte	0x04, 0x17
        /*002a*/ 	.short	(.L_13 - .L_12)
.L_12:
        /*002c*/ 	.word	0x00000000
        /*0030*/ 	.short	0x0001
        /*0032*/ 	.short	0x0008
        /*0034*/ 	.byte	0x00, 0xf5, 0x21, 0x00


	//----- nvinfo : EIATTR_KPARAM_INFO
	.align		4
.L_13:
        /*0038*/ 	.byte	0x04, 0x17
        /*003a*/ 	.short	(.L_15 - .L_14)
.L_14:
        /*003c*/ 	.word	0x00000000
        /*0040*/ 	.short	0x0000
        /*0042*/ 	.short	0x0000
        /*0044*/ 	.byte	0x00, 0xf5, 0x21, 0x00


	//----- nvinfo : EIATTR_SPARSE_MMA_MASK
	.align		4
.L_15:
        /*0048*/ 	.byte	0x03, 0x50
        /*004a*/ 	.short	0x0000


	//----- nvinfo : EIATTR_MAXREG_COUNT
	.align		4
        /*004c*/ 	.byte	0x03, 0x1b
        /*004e*/ 	.short	0x00ff


	//----- nvinfo : EIATTR_MERCURY_ISA_VERSION
	.align		4
        /*0050*/ 	.byte	0x03, 0x5f
        /*0052*/ 	.short	0x0101


	//----- nvinfo : EIATTR_VRC_CTA_INIT_COUNT
	.align		4
        /*0054*/ 	.byte	0x02, 0x4a
	.zero		1
	.zero		1


	//----- nvinfo : EIATTR_EXIT_INSTR_OFFSETS
	.align		4
        /*0058*/ 	.byte	0x04, 0x1c
        /*005a*/ 	.short	(.L_17 - .L_16)


	//   ....[0]....
.L_16:
        /*005c*/ 	.word	0x00000070


	//   ....[1]....
        /*0060*/ 	.word	0x00000130


	//----- nvinfo : EIATTR_CBANK_PARAM_SIZE
	.align		4
.L_17:
        /*0064*/ 	.byte	0x03, 0x19
        /*0066*/ 	.short	0x0018


	//----- nvinfo : EIATTR_PARAM_CBANK
	.align		4
        /*0068*/ 	.byte	0x04, 0x0a
        /*006a*/ 	.short	(.L_19 - .L_18)
	.align		4
.L_18:
        /*006c*/ 	.word	index@(.nv.constant0._Z12relu_forwardPfS_fi)
        /*0070*/ 	.short	0x0380
        /*0072*/ 	.short	0x0018


	//----- nvinfo : EIATTR_SW_WAR
	.align		4
.L_19:
        /*0074*/ 	.byte	0x04, 0x36
        /*0076*/ 	.short	(.L_21 - .L_20)
.L_20:
        /*0078*/ 	.word	0x00000008
.L_21:


//--------------------- .nv.callgraph             --------------------------
	.section	.nv.callgraph,"",@"SHT_CUDA_CALLGRAPH"
	.align	4
	.sectionentsize	8
	.align		4
        /*0000*/ 	.word	0x00000000
	.align		4
        /*0004*/ 	.word	0xffffffff
	.align		4
        /*0008*/ 	.word	0x00000000
	.align		4
        /*000c*/ 	.word	0xfffffffe
	.align		4
        /*0010*/ 	.word	0x00000000
	.align		4
        /*0014*/ 	.word	0xfffffffd
	.align		4
        /*0018*/ 	.word	0x00000000
	.align		4
        /*001c*/ 	.word	0xfffffffc


//--------------------- .text._Z12relu_forwardPfS_fi --------------------------
	.section	.text._Z12relu_forwardPfS_fi,"ax",@progbits
	.align	128
        .global         _Z12relu_forwardPfS_fi
        .type           _Z12relu_forwardPfS_fi,@function
        .size           _Z12relu_forwardPfS_fi,(.L_x_1 - _Z12relu_forwardPfS_fi)
        .other          _Z12relu_forwardPfS_fi,@"STO_CUDA_ENTRY STV_DEFAULT"
_Z12relu_forwardPfS_fi:
.text._Z12relu_forwardPfS_fi:
[----:B------:R-:W-:Y:S01]  /*0000*/  LDC R1, c[0x0][0x37c] ;  /* 0x0000df00ff017b82 */ /* 0x000fe20000000800 */
[----:B------:R-:W0:Y:S01]  /*0010*/  S2R R7, SR_CTAID.X ;  /* 0x0000000000077919 */ /* 0x000e220000002500 */
[----:B------:R-:W0:Y:S01]  /*0020*/  LDCU UR4, c[0x0][0x360] ;  /* 0x00006c00ff0477ac */ /* 0x000e220008000800 */
[----:B------:R-:W0:Y:S01]  /*0030*/  S2R R0, SR_TID.X ;  /* 0x0000000000007919 */ /* 0x000e220000002100 */
[----:B------:R-:W1:Y:S01]  /*0040*/  LDCU UR5, c[0x0][0x394] ;  /* 0x00007280ff0577ac */ /* 0x000e620008000800 */
[----:B0-----:R-:W-:-:S05]  /*0050*/  IMAD R7, R7, UR4, R0 ;  /* 0x0000000407077c24 */ /* 0x001fca000f8e0200 */
[----:B-1----:R-:W-:-:S13]  /*0060*/  ISETP.GE.AND P0, PT, R7, UR5, PT ;  /* 0x0000000507007c0c */ /* 0x002fda000bf06270 */
[----:B------:R-:W-:Y:S05]  /*0070*/  @P0 EXIT ;  /* 0x000000000000094d */ /* 0x000fea0003800000 */
[----:B------:R-:W0:Y:S01]  /*0080*/  LDC.64 R2, c[0x0][0x380] ;  /* 0x0000e000ff027b82 */ /* 0x000e220000000a00 */
[----:B------:R-:W1:Y:S01]  /*0090*/  LDCU.64 UR4, c[0x0][0x358] ;  /* 0x00006b00ff0477ac */ /* 0x000e620008000a00 */
[----:B------:R-:W2:Y:S06]  /*00a0*/  LDCU UR6, c[0x0][0x390] ;  /* 0x00007200ff0677ac */ /* 0x000eac0008000800 */
[----:B------:R-:W3:Y:S01]  /*00b0*/  LDC.64 R4, c[0x0][0x388] ;  /* 0x0000e200ff047b82 */ /* 0x000ee20000000a00 */
[----:B0-----:R-:W-:-:S06]  /*00c0*/  IMAD.WIDE R2, R7, 0x4, R2 ;  /* 0x0000000407027825 */ /* 0x001fcc00078e0202 */
[----:B-1----:R-:W2:Y:S01]  /*00d0*/  LDG.E R2, desc[UR4][R2.64] ;  /* 0x0000000402027981 */ /* 0x002ea2000c1e1900 */
[----:B---3--:R-:W-:-:S05]  /*00e0*/  IMAD.WIDE R4, R7, 0x4, R4 ;  /* 0x0000000407047825 */ /* 0x008fca00078e0204 */
[----:B------:R-:W3:Y:S01]  /*00f0*/  LDG.E R7, desc[UR4][R4.64] ;  /* 0x0000000404077981 */ /* 0x000ee2000c1e1900 */
[----:B--2---:R-:W-:-:S05]  /*0100*/  FMUL R0, R2, UR6 ;  /* 0x0000000602007c20 */ /* 0x004fca0008400000 */
[----:B---3--:R-:W-:-:S05]  /*0110*/  FMNMX R7, R0, R7, !PT ;  /* 0x0000000700077209 */ /* 0x008fca0007800000 */
[----:B------:R-:W-:Y:S01]  /*0120*/  STG.E desc[UR4][R4.64], R7 ;  /* 0x0000000704007986 */ /* 0x000fe2000c101904 */
[----:B------:R-:W-:Y:S05]  /*0130*/  EXIT ;  /* 0x000000000000794d */ /* 0x000fea0003800000 */
.L_x_0:
[----:B------:R-:W-:-:S00]  /*0140*/  BRA `(.L_x_0) ;  /* 0xfffffffc00fc7947 */ /* 0x000fc0000383ffff */
[----:B------:R-:W-:-:S00]  /*0150*/  NOP ;  /* 0x0000000000007918 */ /* 0x000fc00000000000 */
        /* <DEDUP_REMOVED lines=10> */
.L_x_1:


//--------------------- .nv.shared.reserved.0     --------------------------
	.section	.nv.shared.reserved.0,"aw",@nobits
	.weak		__nv_reservedSMEM_offset_0_alias
	.size		__nv_reservedSMEM_offset_0_alias, 0, 64
	.other		__nv_reservedSMEM_offset_0_alias,@"STO_CUDA_RESERVED_SHARED STV_DEFAULT"
__nv_reservedSMEM_offset_0_alias:
	.zero		0
	.zero		64


//--------------------- .nv.constant0._Z12relu_forwardPfS_fi --------------------------
	.section	.nv.constant0._Z12relu_forwardPfS_fi,"a",@progbits
	.sectionflags	@""
	.align	4
.nv.constant0._Z12relu_forwardPfS_fi:
	.zero		920


//--------------------- SYMBOLS --------------------------

	.type		.nv.reservedSmem.offset0,@object
	.size		.nv.reservedSmem.offset0,0x4
